	.headerflags	@"EF_CUDA_TEXMODE_UNIFIED EF_CUDA_64BIT_ADDRESS EF_CUDA_ACCELERATORS EF_CUDA_SM90 EF_CUDA_VIRTUAL_SM(EF_CUDA_SM90)"
	.elftype	@"ET_EXEC"


//--------------------- .nv.info                  --------------------------
	.section	.nv.info,"",@"SHT_CUDA_INFO"
	.align	4


	//----- nvinfo : EIATTR_REGCOUNT
	.align		4
        /*0000*/ 	.byte	0x04, 0x2f
        /*0002*/ 	.short	(.L_1 - .L_0)
	.align		4
.L_0:
        /*0004*/ 	.word	index@(triton_poi_fused_convolution_12)
        /*0008*/ 	.word	0x0000000c


	//----- nvinfo : EIATTR_MIN_STACK_SIZE
	.align		4
.L_1:
        /*000c*/ 	.byte	0x04, 0x12
        /*000e*/ 	.short	(.L_3 - .L_2)
	.align		4
.L_2:
        /*0010*/ 	.word	index@(triton_poi_fused_convolution_12)
        /*0014*/ 	.word	0x00000000


	//----- nvinfo : EIATTR_FRAME_SIZE
	.align		4
.L_3:
        /*0018*/ 	.byte	0x04, 0x11
        /*001a*/ 	.short	(.L_5 - .L_4)
	.align		4
.L_4:
        /*001c*/ 	.word	index@(triton_poi_fused_convolution_12)
        /*0020*/ 	.word	0x00000000


	//----- nvinfo : EIATTR_MIN_STACK_SIZE
	.align		4
.L_5:
        /*0024*/ 	.byte	0x04, 0x12
        /*0026*/ 	.short	(.L_7 - .L_6)
	.align		4
.L_6:
        /*0028*/ 	.word	index@(triton_poi_fused_convolution_12)
        /*002c*/ 	.word	0x00000000
.L_7:


//--------------------- .nv.info.triton_poi_fused_convolution_12 --------------------------
	.section	.nv.info.triton_poi_fused_convolution_12,"",@"SHT_CUDA_INFO"
	.sectionflags	@""
	.align	4


	//----- nvinfo : EIATTR_CUDA_API_VERSION
	.align		4
        /*0000*/ 	.byte	0x04, 0x37
        /*0002*/ 	.short	(.L_9 - .L_8)
.L_8:
        /*0004*/ 	.word	0x0000007c


	//----- nvinfo : EIATTR_KPARAM_INFO
	.align		4
.L_9:
        /*0008*/ 	.byte	0x04, 0x17
        /*000a*/ 	.short	(.L_11 - .L_10)
.L_10:
        /*000c*/ 	.word	0x00000000
        /*0010*/ 	.short	0x0002
        /*0012*/ 	.short	0x0010
        /*0014*/ 	.byte	0x00, 0xf0, 0x11, 0x00


	//----- nvinfo : EIATTR_KPARAM_INFO
	.align		4
.L_11:
        /*0018*/ 	.byte	0x04, 0x17
        /*001a*/ 	.short	(.L_13 - .L_12)
.L_12:
        /*001c*/ 	.word	0x00000000
        /*0020*/ 	.short	0x0001
        /*0022*/ 	.short	0x0008
        /*0024*/ 	.byte	0x00, 0xf4, 0x21, 0x00


	//----- nvinfo : EIATTR_KPARAM_INFO
	.align		4
.L_13:
        /*0028*/ 	.byte	0x04, 0x17
        /*002a*/ 	.short	(.L_15 - .L_14)
.L_14:
        /*002c*/ 	.word	0x00000000
        /*0030*/ 	.short	0x0000
        /*0032*/ 	.short	0x0000
        /*0034*/ 	.byte	0x00, 0xf4, 0x21, 0x00


	//----- nvinfo : EIATTR_SPARSE_MMA_MASK
	.align		4
.L_15:
        /*0038*/ 	.byte	0x03, 0x50
        /*003a*/ 	.short	0x0000


	//----- nvinfo : EIATTR_MAXREG_COUNT
	.align		4
        /*003c*/ 	.byte	0x03, 0x1b
        /*003e*/ 	.short	0x00ff


	//----- nvinfo : EIATTR_EXIT_INSTR_OFFSETS
	.align		4
        /*0040*/ 	.byte	0x04, 0x1c
        /*0042*/ 	.short	(.L_17 - .L_16)


	//   ....[0]....
.L_16:
        /*0044*/ 	.word	0x00000170


	//   ....[1]....
        /*0048*/ 	.word	0x00000190


	//----- nvinfo : EIATTR_REQNTID
	.align		4
.L_17:
        /*004c*/ 	.byte	0x04, 0x10
        /*004e*/ 	.short	(.L_19 - .L_18)
.L_18:
        /*0050*/ 	.word	0x00000080
        /*0054*/ 	.word	0x00000001
        /*0058*/ 	.word	0x00000001


	//----- nvinfo : EIATTR_CBANK_PARAM_SIZE
	.align		4
.L_19:
        /*005c*/ 	.byte	0x03, 0x19
        /*005e*/ 	.short	0x0014


	//----- nvinfo : EIATTR_PARAM_CBANK
	.align		4
        /*0060*/ 	.byte	0x04, 0x0a
        /*0062*/ 	.short	(.L_21 - .L_20)
	.align		4
.L_20:
        /*0064*/ 	.word	index@(.nv.constant0.triton_poi_fused_convolution_12)
        /*0068*/ 	.short	0x0210
        /*006a*/ 	.short	0x0014


	//----- nvinfo : EIATTR_SW_WAR
	.align		4
.L_21:
        /*006c*/ 	.byte	0x04, 0x36
        /*006e*/ 	.short	(.L_23 - .L_22)
.L_22:
        /*0070*/ 	.word	0x00000008
.L_23:


//--------------------- .nv.callgraph             --------------------------
	.section	.nv.callgraph,"",@"SHT_CUDA_CALLGRAPH"
	.align	4
	.sectionentsize	8
	.align		4
        /*0000*/ 	.word	0x00000000
	.align		4
        /*0004*/ 	.word	0xffffffff
	.align		4
        /*0008*/ 	.word	0x00000000
	.align		4
        /*000c*/ 	.word	0xfffffffe
	.align		4
        /*0010*/ 	.word	0x00000000
	.align		4
        /*0014*/ 	.word	0xfffffffd
	.align		4
        /*0018*/ 	.word	0x00000000
	.align		4
        /*001c*/ 	.word	0xfffffffc


//--------------------- .text.triton_poi_fused_convolution_12 --------------------------
	.section	.text.triton_poi_fused_convolution_12,"ax",@progbits
	.align	128
        .global         triton_poi_fused_convolution_12
        .type           triton_poi_fused_convolution_12,@function
        .size           triton_poi_fused_convolution_12,(.L_x_1 - triton_poi_fused_convolution_12)
        .other          triton_poi_fused_convolution_12,@"STO_CUDA_ENTRY STV_DEFAULT"
triton_poi_fused_convolution_12:
.text.triton_poi_fused_convolution_12:
[----:B------:R-:W0:Y:S02]  /*0000*/  LDC R1, c[0x0][0x28] ;  /* 0x00000a00ff017b82 */ /* 0x000e240000000800 */
[----:B------:R-:W1:Y:S01]  /*0010*/  S2R R0, SR_TID.X ;  /* 0x0000000000007919 */ /* 0x000e620000002100 */
[----:B------:R-:W2:Y:S01]  /*0020*/  LDC.64 R2, c[0x0][0x210] ;  /* 0x00008400ff027b82 */ /* 0x000ea20000000a00 */
[----:B------:R-:W-:Y:S01]  /*0030*/  ULDC.64 UR4, c[0x0][0x208] ;  /* 0x0000820000047ab9 */ /* 0x000fe20000000a00 */
[----:B------:R-:W3:Y:S06]  /*0040*/  S2R R7, SR_CTAID.X ;  /* 0x0000000000077919 */ /* 0x000eec0000002500 */
[----:B------:R-:W4:Y:S01]  /*0050*/  LDC.64 R4, c[0x0][0x218] ;  /* 0x00008600ff047b82 */ /* 0x000f220000000a00 */
[----:B-1----:R-:W-:Y:S01]  /*0060*/  IMAD.SHL.U32 R0, R0, 0x2, RZ ;  /* 0x0000000200007824 */ /* 0x002fe200078e00ff */
[----:B---3--:R-:W-:-:S04]  /*0070*/  SHF.R.S32.HI R6, RZ, 0x17, R7 ;  /* 0x00000017ff067819 */ /* 0x008fc80000011407 */
[----:B------:R-:W-:-:S05]  /*0080*/  LOP3.LUT R0, R0, 0xfe, RZ, 0xc0, !PT ;  /* 0x000000fe00007812 */ /* 0x000fca00078ec0ff */
[----:B------:R-:W-:Y:S01]  /*0090*/  IMAD R7, R7, 0x100, R0 ;  /* 0x0000010007077824 */ /* 0x000fe200078e0200 */
[----:B------:R-:W-:-:S03]  /*00a0*/  SGXT R0, R6, 0x1 ;  /* 0x000000010600781a */ /* 0x000fc60000000200 */
[C---:B--2---:R-:W-:Y:S01]  /*00b0*/  IMAD.WIDE R2, R7.reuse, 0x4, R2 ;  /* 0x0000000407027825 */ /* 0x044fe200078e0202 */
[----:B------:R-:W-:Y:S02]  /*00c0*/  LEA.HI R0, R0, R7, RZ, 0x5 ;  /* 0x0000000700007211 */ /* 0x000fe400078f28ff */
[----:B------:R-:W-:Y:S02]  /*00d0*/  ISETP.GE.AND P0, PT, R7, 0x200, PT ;  /* 0x000002000700780c */ /* 0x000fe40003f06270 */
[----:B------:R-:W-:-:S05]  /*00e0*/  LOP3.LUT R0, R0, 0xffffffe0, RZ, 0xc0, !PT ;  /* 0xffffffe000007812 */ /* 0x000fca00078ec0ff */
[----:B------:R-:W-:Y:S01]  /*00f0*/  IMAD.IADD R9, R7, 0x1, -R0 ;  /* 0x0000000107097824 */ /* 0x000fe200078e0a00 */
[----:B------:R-:W-:-:S03]  /*0100*/  CS2R R6, SRZ ;  /* 0x0000000000067805 */ /* 0x000fc6000001ff00 */
[----:B----4-:R-:W-:Y:S01]  /*0110*/  IMAD.WIDE R4, R9, 0x4, R4 ;  /* 0x0000000409047825 */ /* 0x010fe200078e0204 */
[----:B------:R-:W-:Y:S02]  /*0120*/  CS2R R8, SRZ ;  /* 0x0000000000087805 */ /* 0x000fe4000001ff00 */
[----:B------:R-:W2:Y:S04]  /*0130*/  @!P0 LDG.E.64 R6, desc[UR4][R2.64] ;  /* 0x0000000402068981 */ /* 0x000ea8000c1e1b00 */
[----:B------:R-:W2:Y:S02]  /*0140*/  @!P0 LDG.E.EL.64 R8, desc[UR4][R4.64] ;  /* 0x0000000404088981 */ /* 0x000ea4000c2e1b00 */
[----:B--2---:R-:W-:Y:S01]  /*0150*/  FADD R6, R8, R6 ;  /* 0x0000000608067221 */ /* 0x004fe20000000000 */
[----:B------:R-:W-:Y:S01]  /*0160*/  FADD R7, R9, R7 ;  /* 0x0000000709077221 */ /* 0x000fe20000000000 */
[----:B------:R-:W-:Y:S06]  /*0170*/  @P0 EXIT ;  /* 0x000000000000094d */ /* 0x000fec0003800000 */
[----:B------:R-:W-:Y:S01]  /*0180*/  STG.E.64 desc[UR4][R2.64], R6 ;  /* 0x0000000602007986 */ /* 0x000fe2000c101b04 */
[----:B------:R-:W-:Y:S05]  /*0190*/  EXIT ;  /* 0x000000000000794d */ /* 0x000fea0003800000 */
.L_x_0:
[----:B------:R-:W-:-:S00]  /*01a0*/  BRA `(.L_x_0) ;  /* 0xfffffffc00fc7947 */ /* 0x000fc0000383ffff */
[----:B------:R-:W-:-:S00]  /*01b0*/  NOP ;  /* 0x0000000000007918 */ /* 0x000fc00000000000 */
        /* <DEDUP_REMOVED lines=12> */
.L_x_1:


//--------------------- .nv.constant0.triton_poi_fused_convolution_12 --------------------------
	.section	.nv.constant0.triton_poi_fused_convolution_12,"a",@progbits
	.sectionflags	@""
	.align	4
.nv.constant0.triton_poi_fused_convolution_12:
	.zero		548
